	.headerflags	@"EF_CUDA_TEXMODE_UNIFIED EF_CUDA_64BIT_ADDRESS EF_CUDA_ACCELERATORS EF_CUDA_SM90 EF_CUDA_VIRTUAL_SM(EF_CUDA_SM90)"
	.elftype	@"ET_EXEC"


//--------------------- .nv.info                  --------------------------
	.section	.nv.info,"",@"SHT_CUDA_INFO"
	.align	4


	//----- nvinfo : EIATTR_REGCOUNT
	.align		4
        /*0000*/ 	.byte	0x04, 0x2f
        /*0002*/ 	.short	(.L_1 - .L_0)
	.align		4
.L_0:
        /*0004*/ 	.word	index@(triton_poi_fused_relu_0)
        /*0008*/ 	.word	0x00000028


	//----- nvinfo : EIATTR_MIN_STACK_SIZE
	.align		4
.L_1:
        /*000c*/ 	.byte	0x04, 0x12
        /*000e*/ 	.short	(.L_3 - .L_2)
	.align		4
.L_2:
        /*0010*/ 	.word	index@(triton_poi_fused_relu_0)
        /*0014*/ 	.word	0x00000000


	//----- nvinfo : EIATTR_FRAME_SIZE
	.align		4
.L_3:
        /*0018*/ 	.byte	0x04, 0x11
        /*001a*/ 	.short	(.L_5 - .L_4)
	.align		4
.L_4:
        /*001c*/ 	.word	index@(triton_poi_fused_relu_0)
        /*0020*/ 	.word	0x00000000


	//----- nvinfo : EIATTR_MIN_STACK_SIZE
	.align		4
.L_5:
        /*0024*/ 	.byte	0x04, 0x12
        /*0026*/ 	.short	(.L_7 - .L_6)
	.align		4
.L_6:
        /*0028*/ 	.word	index@(triton_poi_fused_relu_0)
        /*002c*/ 	.word	0x00000000
.L_7:


//--------------------- .nv.info.triton_poi_fused_relu_0 --------------------------
	.section	.nv.info.triton_poi_fused_relu_0,"",@"SHT_CUDA_INFO"
	.sectionflags	@""
	.align	4


	//----- nvinfo : EIATTR_CUDA_API_VERSION
	.align		4
        /*0000*/ 	.byte	0x04, 0x37
        /*0002*/ 	.short	(.L_9 - .L_8)
.L_8:
        /*0004*/ 	.word	0x0000007c


	//----- nvinfo : EIATTR_KPARAM_INFO
	.align		4
.L_9:
        /*0008*/ 	.byte	0x04, 0x17
        /*000a*/ 	.short	(.L_11 - .L_10)
.L_10:
        /*000c*/ 	.word	0x00000000
        /*0010*/ 	.short	0x0004
        /*0012*/ 	.short	0x001c
        /*0014*/ 	.byte	0x00, 0xf0, 0x11, 0x00


	//----- nvinfo : EIATTR_KPARAM_INFO
	.align		4
.L_11:
        /*0018*/ 	.byte	0x04, 0x17
        /*001a*/ 	.short	(.L_13 - .L_12)
.L_12:
        /*001c*/ 	.word	0x00000000
        /*0020*/ 	.short	0x0003
        /*0022*/ 	.short	0x0018
        /*0024*/ 	.byte	0x00, 0xf0, 0x11, 0x00


	//----- nvinfo : EIATTR_KPARAM_INFO
	.align		4
.L_13:
        /*0028*/ 	.byte	0x04, 0x17
        /*002a*/ 	.short	(.L_15 - .L_14)
.L_14:
        /*002c*/ 	.word	0x00000000
        /*0030*/ 	.short	0x0002
        /*0032*/ 	.short	0x0010
        /*0034*/ 	.byte	0x00, 0xf4, 0x21, 0x00


	//----- nvinfo : EIATTR_KPARAM_INFO
	.align		4
.L_15:
        /*0038*/ 	.byte	0x04, 0x17
        /*003a*/ 	.short	(.L_17 - .L_16)
.L_16:
        /*003c*/ 	.word	0x00000000
        /*0040*/ 	.short	0x0001
        /*0042*/ 	.short	0x0008
        /*0044*/ 	.byte	0x00, 0xf4, 0x21, 0x00


	//----- nvinfo : EIATTR_KPARAM_INFO
	.align		4
.L_17:
        /*0048*/ 	.byte	0x04, 0x17
        /*004a*/ 	.short	(.L_19 - .L_18)
.L_18:
        /*004c*/ 	.word	0x00000000
        /*0050*/ 	.short	0x0000
        /*0052*/ 	.short	0x0000
        /*0054*/ 	.byte	0x00, 0xf4, 0x21, 0x00


	//----- nvinfo : EIATTR_SPARSE_MMA_MASK
	.align		4
.L_19:
        /*0058*/ 	.byte	0x03, 0x50
        /*005a*/ 	.short	0x0000


	//----- nvinfo : EIATTR_MAXREG_COUNT
	.align		4
        /*005c*/ 	.byte	0x03, 0x1b
        /*005e*/ 	.short	0x00ff


	//----- nvinfo : EIATTR_EXIT_INSTR_OFFSETS
	.align		4
        /*0060*/ 	.byte	0x04, 0x1c
        /*0062*/ 	.short	(.L_21 - .L_20)


	//   ....[0]....
.L_20:
        /*0064*/ 	.word	0x00000a60


	//   ....[1]....
        /*0068*/ 	.word	0x00000a80


	//----- nvinfo : EIATTR_REQNTID
	.align		4
.L_21:
        /*006c*/ 	.byte	0x04, 0x10
        /*006e*/ 	.short	(.L_23 - .L_22)
.L_22:
        /*0070*/ 	.word	0x00000100
        /*0074*/ 	.word	0x00000001
        /*0078*/ 	.word	0x00000001


	//----- nvinfo : EIATTR_CBANK_PARAM_SIZE
	.align		4
.L_23:
        /*007c*/ 	.byte	0x03, 0x19
        /*007e*/ 	.short	0x0020


	//----- nvinfo : EIATTR_PARAM_CBANK
	.align		4
        /*0080*/ 	.byte	0x04, 0x0a
        /*0082*/ 	.short	(.L_25 - .L_24)
	.align		4
.L_24:
        /*0084*/ 	.word	index@(.nv.constant0.triton_poi_fused_relu_0)
        /*0088*/ 	.short	0x0210
        /*008a*/ 	.short	0x0020


	//----- nvinfo : EIATTR_SW_WAR
	.align		4
.L_25:
        /*008c*/ 	.byte	0x04, 0x36
        /*008e*/ 	.short	(.L_27 - .L_26)
.L_26:
        /*0090*/ 	.word	0x00000008
.L_27:


//--------------------- .nv.callgraph             --------------------------
	.section	.nv.callgraph,"",@"SHT_CUDA_CALLGRAPH"
	.align	4
	.sectionentsize	8
	.align		4
        /*0000*/ 	.word	0x00000000
	.align		4
        /*0004*/ 	.word	0xffffffff
	.align		4
        /*0008*/ 	.word	0x00000000
	.align		4
        /*000c*/ 	.word	0xfffffffe
	.align		4
        /*0010*/ 	.word	0x00000000
	.align		4
        /*0014*/ 	.word	0xfffffffd
	.align		4
        /*0018*/ 	.word	0x00000000
	.align		4
        /*001c*/ 	.word	0xfffffffc


//--------------------- .text.triton_poi_fused_relu_0 --------------------------
	.section	.text.triton_poi_fused_relu_0,"ax",@progbits
	.sectionflags	@"SHF_BARRIERS=1"
	.align	128
        .global         triton_poi_fused_relu_0
        .type           triton_poi_fused_relu_0,@function
        .size           triton_poi_fused_relu_0,(.L_x_1 - triton_poi_fused_relu_0)
        .other          triton_poi_fused_relu_0,@"STO_CUDA_ENTRY STV_DEFAULT"
triton_poi_fused_relu_0:
.text.triton_poi_fused_relu_0:
[----:B------:R-:W0:Y:S01]  /*0000*/  LDC R1, c[0x0][0x28] ;  /* 0x00000a00ff017b82 */ /* 0x000e220000000800 */
[----:B------:R-:W1:Y:S07]  /*0010*/  S2R R25, SR_TID.X ;  /* 0x0000000000197919 */ /* 0x000e6e0000002100 */
[----:B------:R-:W2:Y:S01]  /*0020*/  LDC.64 R22, c[0x0][0x210] ;  /* 0x00008400ff167b82 */ /* 0x000ea20000000a00 */
[----:B------:R-:W-:Y:S02]  /*0030*/  CS2R R8, SRZ ;  /* 0x0000000000087805 */ /* 0x000fe4000001ff00 */
[----:B------:R-:W-:Y:S01]  /*0040*/  CS2R R10, SRZ ;  /* 0x00000000000a7805 */ /* 0x000fe2000001ff00 */
[----:B------:R-:W3:Y:S01]  /*0050*/  S2R R27, SR_CTAID.X ;  /* 0x00000000001b7919 */ /* 0x000ee20000002500 */
[----:B------:R-:W-:Y:S01]  /*0060*/  ULDC.64 UR6, c[0x0][0x208] ;  /* 0x0000820000067ab9 */ /* 0x000fe20000000a00 */
[----:B------:R-:W-:-:S02]  /*0070*/  CS2R R12, SRZ ;  /* 0x00000000000c7805 */ /* 0x000fc4000001ff00 */
[----:B------:R-:W-:Y:S01]  /*0080*/  CS2R R14, SRZ ;  /* 0x00000000000e7805 */ /* 0x000fe2000001ff00 */
[----:B------:R-:W4:Y:S01]  /*0090*/  S2R R26, SR_CTAID.Y ;  /* 0x00000000001a7919 */ /* 0x000f220000002600 */
[----:B------:R-:W-:Y:S01]  /*00a0*/  CS2R R16, SRZ ;  /* 0x0000000000107805 */ /* 0x000fe2000001ff00 */
[----:B------:R-:W5:Y:S01]  /*00b0*/  S2UR UR5, SR_CgaCtaId ;  /* 0x00000000000579c3 */ /* 0x000f620000008800 */
[----:B------:R-:W-:-:S07]  /*00c0*/  UMOV UR4, 0x400 ;  /* 0x0000040000047882 */ /* 0x000fce0000000000 */
[----:B------:R-:W5:Y:S01]  /*00d0*/  LDC.64 R36, c[0x0][0x218] ;  /* 0x00008600ff247b82 */ /* 0x000f620000000a00 */
[----:B-1----:R-:W-:Y:S01]  /*00e0*/  SHF.R.U32.HI R21, RZ, 0x2, R25 ;  /* 0x00000002ff157819 */ /* 0x002fe20000011619 */
[----:B------:R-:W-:-:S03]  /*00f0*/  IMAD.SHL.U32 R20, R25, 0x4, RZ ;  /* 0x0000000419147824 */ /* 0x000fc600078e00ff */
[----:B------:R-:W-:Y:S01]  /*0100*/  SGXT.U32 R21, R21, 0x6 ;  /* 0x000000061515781a */ /* 0x000fe20000000000 */
[----:B---3--:R-:W-:-:S03]  /*0110*/  IMAD.SHL.U32 R27, R27, 0x10, RZ ;  /* 0x000000101b1b7824 */ /* 0x008fc600078e00ff */
[----:B----4-:R-:W-:Y:S02]  /*0120*/  PRMT R19, R21, 0x6540, R26 ;  /* 0x0000654015137816 */ /* 0x010fe4000000001a */
[----:B------:R-:W-:Y:S02]  /*0130*/  LOP3.LUT R24, R27, 0xc, R20, 0xf8, !PT ;  /* 0x0000000c1b187812 */ /* 0x000fe400078ef814 */
[C---:B------:R-:W-:Y:S02]  /*0140*/  ISETP.GE.AND P3, PT, R19.reuse, 0xb60, PT ;  /* 0x00000b601300780c */ /* 0x040fe40003f66270 */
[C---:B------:R-:W-:Y:S01]  /*0150*/  LOP3.LUT R0, R19.reuse, 0x40, RZ, 0xfc, !PT ;  /* 0x0000004013007812 */ /* 0x040fe200078efcff */
[C---:B------:R-:W-:Y:S01]  /*0160*/  IMAD R2, R19.reuse, 0x1000, R24 ;  /* 0x0000100013027824 */ /* 0x040fe200078e0218 */
[----:B------:R-:W-:Y:S02]  /*0170*/  LOP3.LUT R3, R19, 0x80, RZ, 0xfc, !PT ;  /* 0x0000008013037812 */ /* 0x000fe400078efcff */
[----:B------:R-:W-:Y:S01]  /*0180*/  ISETP.GE.AND P2, PT, R0, 0xb60, PT ;  /* 0x00000b600000780c */ /* 0x000fe20003f46270 */
[----:B--2---:R-:W-:Y:S01]  /*0190*/  IMAD.WIDE R4, R2, 0x4, R22 ;  /* 0x0000000402047825 */ /* 0x004fe200078e0216 */
[----:B------:R-:W-:-:S03]  /*01a0*/  ISETP.GE.AND P1, PT, R3, 0xb60, PT ;  /* 0x00000b600300780c */ /* 0x000fc60003f26270 */
[----:B------:R-:W-:Y:S02]  /*01b0*/  IMAD R0, R0, 0x1000, R24 ;  /* 0x0000100000007824 */ /* 0x000fe400078e0218 */
[----:B------:R1:W2:Y:S01]  /*01c0*/  @!P3 LDG.E.EL.128 R8, desc[UR6][R4.64] ;  /* 0x000000060408b981 */ /* 0x0002a2000c2e1d00 */
[----:B------:R-:W-:Y:S01]  /*01d0*/  LOP3.LUT R32, R19, 0xc0, RZ, 0xfc, !PT ;  /* 0x000000c013207812 */ /* 0x000fe200078efcff */
[----:B------:R-:W-:Y:S01]  /*01e0*/  IMAD.WIDE R6, R0, 0x4, R22 ;  /* 0x0000000400067825 */ /* 0x000fe200078e0216 */
[----:B------:R-:W-:-:S03]  /*01f0*/  CS2R R18, SRZ ;  /* 0x0000000000127805 */ /* 0x000fc6000001ff00 */
[----:B------:R-:W-:Y:S01]  /*0200*/  IMAD R3, R3, 0x1000, R24 ;  /* 0x0000100003037824 */ /* 0x000fe200078e0218 */
[----:B------:R-:W-:Y:S01]  /*0210*/  ISETP.GE.AND P0, PT, R32, 0xb60, PT ;  /* 0x00000b602000780c */ /* 0x000fe20003f06270 */
[----:B------:R3:W4:Y:S02]  /*0220*/  @!P2 LDG.E.EL.128 R12, desc[UR6][R6.64] ;  /* 0x00000006060ca981 */ /* 0x000724000c2e1d00 */
[----:B------:R-:W-:Y:S01]  /*0230*/  IMAD.WIDE R28, R3, 0x4, R22 ;  /* 0x00000004031c7825 */ /* 0x000fe200078e0216 */
[----:B-1----:R-:W-:-:S03]  /*0240*/  CS2R R4, SRZ ;  /* 0x0000000000047805 */ /* 0x002fc6000001ff00 */
[----:B------:R-:W-:Y:S01]  /*0250*/  IMAD R32, R32, 0x1000, R24 ;  /* 0x0000100020207824 */ /* 0x000fe200078e0218 */
[----:B------:R1:W4:Y:S01]  /*0260*/  @!P1 LDG.E.EL.128 R16, desc[UR6][R28.64] ;  /* 0x000000061c109981 */ /* 0x000322000c2e1d00 */
[----:B---3--:R-:W-:Y:S02]  /*0270*/  CS2R R6, SRZ ;  /* 0x0000000000067805 */ /* 0x008fe4000001ff00 */
[----:B------:R-:W-:-:S05]  /*0280*/  IMAD.WIDE R30, R32, 0x4, R22 ;  /* 0x00000004201e7825 */ /* 0x000fca00078e0216 */
[----:B------:R3:W4:Y:S01]  /*0290*/  @!P0 LDG.E.EL.128 R4, desc[UR6][R30.64] ;  /* 0x000000061e048981 */ /* 0x000722000c2e1d00 */
[----:B------:R-:W1:Y:S01]  /*02a0*/  S2R R23, SR_TID.X ;  /* 0x0000000000177919 */ /* 0x000e620000002100 */
[----:B-----5:R-:W-:Y:S01]  /*02b0*/  UPRMT UR4, UR5, 0x654, UR4 ;  /* 0x0000065405047896 */ /* 0x020fe20008000004 */
[----:B01----:R-:W-:Y:S01]  /*02c0*/  IMAD.SHL.U32 R22, R23, 0x400, RZ ;  /* 0x0000040017167824 */ /* 0x003fe200078e00ff */
[----:B------:R-:W-:-:S04]  /*02d0*/  SHF.R.U32.HI R23, RZ, 0x2, R23 ;  /* 0x00000002ff177819 */ /* 0x000fc80000011617 */
[----:B------:R-:W-:Y:S02]  /*02e0*/  LOP3.LUT R24, R22, 0xc00, RZ, 0xc0, !PT ;  /* 0x00000c0016187812 */ /* 0x000fe400078ec0ff */
[----:B------:R-:W-:Y:S02]  /*02f0*/  LOP3.LUT R22, R23, 0x30, RZ, 0xc0, !PT ;  /* 0x0000003017167812 */ /* 0x000fe400078ec0ff */
[C---:B------:R-:W-:Y:S02]  /*0300*/  LOP3.LUT R23, R24.reuse, 0x100, RZ, 0xfc, !PT ;  /* 0x0000010018177812 */ /* 0x040fe400078efcff */
[C---:B------:R-:W-:Y:S02]  /*0310*/  LOP3.LUT R28, R24.reuse, 0x200, RZ, 0xfc, !PT ;  /* 0x00000200181c7812 */ /* 0x040fe400078efcff */
[C---:B------:R-:W-:Y:S02]  /*0320*/  LOP3.LUT R21, R24.reuse, R21, RZ, 0xfc, !PT ;  /* 0x0000001518157212 */ /* 0x040fe400078efcff */
[----:B------:R-:W-:-:S02]  /*0330*/  LOP3.LUT R29, R24, 0x300, RZ, 0xfc, !PT ;  /* 0x00000300181d7812 */ /* 0x000fc400078efcff */
[----:B------:R-:W-:Y:S02]  /*0340*/  LEA.HI R24, R24, UR4, RZ, 0x1c ;  /* 0x0000000418187c11 */ /* 0x000fe4000f8fe0ff */
[----:B---3--:R-:W-:Y:S02]  /*0350*/  LEA.HI R30, R23, UR4, RZ, 0x1c ;  /* 0x00000004171e7c11 */ /* 0x008fe4000f8fe0ff */
[----:B------:R-:W-:Y:S02]  /*0360*/  LEA.HI R28, R28, UR4, RZ, 0x1c ;  /* 0x000000041c1c7c11 */ /* 0x000fe4000f8fe0ff */
[----:B------:R-:W-:Y:S01]  /*0370*/  LEA.HI R34, R29, UR4, RZ, 0x1c ;  /* 0x000000041d227c11 */ /* 0x000fe2000f8fe0ff */
[C---:B------:R-:W-:Y:S02]  /*0380*/  IMAD R31, R21.reuse, 0x4, R24 ;  /* 0x00000004151f7824 */ /* 0x040fe400078e0218 */
[C---:B------:R-:W-:Y:S02]  /*0390*/  IMAD R30, R21.reuse, 0x4, R30 ;  /* 0x00000004151e7824 */ /* 0x040fe400078e021e */
[----:B------:R-:W-:-:S02]  /*03a0*/  IMAD R29, R21, 0x4, R28 ;  /* 0x00000004151d7824 */ /* 0x000fc400078e021c */
[----:B------:R-:W-:Y:S01]  /*03b0*/  IMAD R28, R21, 0x4, R34 ;  /* 0x00000004151c7824 */ /* 0x000fe200078e0222 */
[----:B------:R-:W-:Y:S01]  /*03c0*/  LOP3.LUT R24, R20, 0x3fc, RZ, 0xc0, !PT ;  /* 0x000003fc14187812 */ /* 0x000fe200078ec0ff */
[----:B------:R-:W-:Y:S01]  /*03d0*/  VIADD R21, R22, UR4 ;  /* 0x0000000416157c36 */ /* 0x000fe20008000000 */
[----:B------:R-:W-:Y:S01]  /*03e0*/  LOP3.LUT R35, R20, 0xfc, RZ, 0xc0, !PT ;  /* 0x000000fc14237812 */ /* 0x000fe200078ec0ff */
[----:B------:R-:W-:Y:S02]  /*03f0*/  IMAD.MOV.U32 R34, RZ, RZ, RZ ;  /* 0x000000ffff227224 */ /* 0x000fe400078e00ff */
[----:B------:R-:W-:Y:S01]  /*0400*/  IMAD R21, R24, 0x4, R21 ;  /* 0x0000000418157824 */ /* 0x000fe200078e0215 */
[----:B------:R-:W-:-:S05]  /*0410*/  PRMT R35, R35, 0x6540, R26 ;  /* 0x0000654023237816 */ /* 0x000fca000000001a */
[----:B------:R-:W-:Y:S01]  /*0420*/  IMAD.HI R26, R35, -0x4bf4bf4b, R34 ;  /* 0xb40b40b5231a7827 */ /* 0x000fe200078e0222 */
[----:B------:R-:W-:Y:S02]  /*0430*/  SHF.R.U32.HI R34, RZ, 0x6, R25 ;  /* 0x00000006ff227819 */ /* 0x000fe40000011619 */
[----:B------:R-:W-:-:S04]  /*0440*/  LOP3.LUT R25, R24, 0x400, RZ, 0xfc, !PT ;  /* 0x0000040018197812 */ /* 0x000fc800078efcff */
[----:B------:R-:W-:-:S04]  /*0450*/  SHF.R.U32.HI R25, RZ, 0x4, R25 ;  /* 0x00000004ff197819 */ /* 0x000fc80000011619 */
[----:B------:R-:W-:-:S05]  /*0460*/  LOP3.LUT R25, R25, 0x70, RZ, 0xc0, !PT ;  /* 0x0000007019197812 */ /* 0x000fca00078ec0ff */
[----:B------:R-:W-:Y:S01]  /*0470*/  VIADD R25, R25, UR4 ;  /* 0x0000000419197c36 */ /* 0x000fe20008000000 */
[----:B------:R-:W-:-:S04]  /*0480*/  SGXT.U32 R34, R34, 0x2 ;  /* 0x000000022222781a */ /* 0x000fc80000000000 */
[----:B------:R-:W-:Y:S02]  /*0490*/  LOP3.LUT R34, R27, R34, RZ, 0xfc, !PT ;  /* 0x000000221b227212 */ /* 0x000fe400078efcff */
[----:B--2---:R-:W-:Y:S02]  /*04a0*/  FSETP.GEU.AND P6, PT, R8, RZ, PT ;  /* 0x000000ff0800720b */ /* 0x004fe40003fce000 */
[----:B------:R-:W-:Y:S02]  /*04b0*/  FSETP.GEU.AND P4, PT, R9, RZ, PT ;  /* 0x000000ff0900720b */ /* 0x000fe40003f8e000 */
[----:B------:R-:W-:Y:S02]  /*04c0*/  FSETP.GEU.AND P5, PT, R10, RZ, PT ;  /* 0x000000ff0a00720b */ /* 0x000fe40003fae000 */
[----:B------:R-:W-:Y:S02]  /*04d0*/  FSEL R8, R8, RZ, P6 ;  /* 0x000000ff08087208 */ /* 0x000fe40003000000 */
[----:B------:R-:W-:-:S02]  /*04e0*/  FSETP.GEU.AND P6, PT, R11, RZ, PT ;  /* 0x000000ff0b00720b */ /* 0x000fc40003fce000 */
[----:B------:R-:W-:Y:S02]  /*04f0*/  FSEL R9, R9, RZ, P4 ;  /* 0x000000ff09097208 */ /* 0x000fe40002000000 */
[----:B----4-:R-:W-:Y:S02]  /*0500*/  FSETP.GEU.AND P4, PT, R12, RZ, PT ;  /* 0x000000ff0c00720b */ /* 0x010fe40003f8e000 */
[----:B------:R-:W-:Y:S02]  /*0510*/  FSEL R10, R10, RZ, P5 ;  /* 0x000000ff0a0a7208 */ /* 0x000fe40002800000 */
[----:B------:R-:W-:Y:S02]  /*0520*/  FSEL R11, R11, RZ, P6 ;  /* 0x000000ff0b0b7208 */ /* 0x000fe40003000000 */
[----:B------:R-:W-:Y:S02]  /*0530*/  FSETP.GEU.AND P5, PT, R13, RZ, PT ;  /* 0x000000ff0d00720b */ /* 0x000fe40003fae000 */
[----:B------:R-:W-:-:S02]  /*0540*/  FSETP.GEU.AND P6, PT, R14, RZ, PT ;  /* 0x000000ff0e00720b */ /* 0x000fc40003fce000 */
[----:B------:R-:W-:Y:S02]  /*0550*/  FSEL R12, R12, RZ, P4 ;  /* 0x000000ff0c0c7208 */ /* 0x000fe40002000000 */
[----:B------:R-:W-:Y:S02]  /*0560*/  FSETP.GEU.AND P4, PT, R15, RZ, PT ;  /* 0x000000ff0f00720b */ /* 0x000fe40003f8e000 */
[----:B------:R-:W-:Y:S02]  /*0570*/  FSEL R13, R13, RZ, P5 ;  /* 0x000000ff0d0d7208 */ /* 0x000fe40002800000 */
[----:B------:R-:W-:Y:S02]  /*0580*/  FSETP.GEU.AND P5, PT, R16, RZ, PT ;  /* 0x000000ff1000720b */ /* 0x000fe40003fae000 */
[----:B------:R-:W-:Y:S02]  /*0590*/  FSEL R14, R14, RZ, P6 ;  /* 0x000000ff0e0e7208 */ /* 0x000fe40003000000 */
[----:B------:R-:W-:-:S02]  /*05a0*/  FSETP.GEU.AND P6, PT, R17, RZ, PT ;  /* 0x000000ff1100720b */ /* 0x000fc40003fce000 */
[----:B------:R-:W-:Y:S01]  /*05b0*/  FSEL R15, R15, RZ, P4 ;  /* 0x000000ff0f0f7208 */ /* 0x000fe20002000000 */
[----:B------:R-:W-:Y:S01]  /*05c0*/  STS [R31], R8 ;  /* 0x000000081f007388 */ /* 0x000fe20000000800 */
[----:B------:R-:W-:Y:S02]  /*05d0*/  FSETP.GEU.AND P4, PT, R18, RZ, PT ;  /* 0x000000ff1200720b */ /* 0x000fe40003f8e000 */
[----:B------:R-:W-:Y:S01]  /*05e0*/  FSEL R16, R16, RZ, P5 ;  /* 0x000000ff10107208 */ /* 0x000fe20002800000 */
[----:B------:R-:W-:Y:S01]  /*05f0*/  STS [R30+0x400], R9 ;  /* 0x000400091e007388 */ /* 0x000fe20000000800 */
[----:B------:R-:W-:Y:S02]  /*0600*/  FSETP.GEU.AND P5, PT, R19, RZ, PT ;  /* 0x000000ff1300720b */ /* 0x000fe40003fae000 */
[----:B------:R-:W-:Y:S01]  /*0610*/  FSEL R17, R17, RZ, P6 ;  /* 0x000000ff11117208 */ /* 0x000fe20003000000 */
[----:B------:R-:W-:Y:S01]  /*0620*/  STS [R29+0x800], R10 ;  /* 0x0008000a1d007388 */ /* 0x000fe20000000800 */
[----:B------:R-:W-:-:S02]  /*0630*/  FSETP.GEU.AND P6, PT, R4, RZ, PT ;  /* 0x000000ff0400720b */ /* 0x000fc40003fce000 */
[----:B------:R-:W-:Y:S01]  /*0640*/  FSEL R18, R18, RZ, P4 ;  /* 0x000000ff12127208 */ /* 0x000fe20002000000 */
[----:B------:R-:W-:Y:S01]  /*0650*/  STS [R28+0xc00], R11 ;  /* 0x000c000b1c007388 */ /* 0x000fe20000000800 */
[----:B------:R-:W-:Y:S02]  /*0660*/  FSETP.GEU.AND P4, PT, R5, RZ, PT ;  /* 0x000000ff0500720b */ /* 0x000fe40003f8e000 */
[----:B------:R-:W-:Y:S01]  /*0670*/  FSEL R19, R19, RZ, P5 ;  /* 0x000000ff13137208 */ /* 0x000fe20002800000 */
[----:B------:R-:W-:Y:S01]  /*0680*/  STS [R31+0x100], R12 ;  /* 0x0001000c1f007388 */ /* 0x000fe20000000800 */
[----:B------:R-:W-:Y:S02]  /*0690*/  FSETP.GEU.AND P5, PT, R6, RZ, PT ;  /* 0x000000ff0600720b */ /* 0x000fe40003fae000 */
[----:B------:R-:W-:Y:S01]  /*06a0*/  FSEL R4, R4, RZ, P6 ;  /* 0x000000ff04047208 */ /* 0x000fe20003000000 */
[----:B------:R-:W-:Y:S01]  /*06b0*/  STS [R30+0x500], R13 ;  /* 0x0005000d1e007388 */ /* 0x000fe20000000800 */
[----:B------:R-:W-:-:S03]  /*06c0*/  FSETP.GEU.AND P6, PT, R7, RZ, PT ;  /* 0x000000ff0700720b */ /* 0x000fc60003fce000 */
[----:B------:R-:W-:Y:S01]  /*06d0*/  STS [R29+0x900], R14 ;  /* 0x0009000e1d007388 */ /* 0x000fe20000000800 */
[----:B------:R-:W-:-:S03]  /*06e0*/  FSEL R5, R5, RZ, P4 ;  /* 0x000000ff05057208 */ /* 0x000fc60002000000 */
[----:B------:R-:W-:Y:S01]  /*06f0*/  STS [R28+0xd00], R15 ;  /* 0x000d000f1c007388 */ /* 0x000fe20000000800 */
[----:B------:R-:W-:-:S03]  /*0700*/  FSEL R6, R6, RZ, P5 ;  /* 0x000000ff06067208 */ /* 0x000fc60002800000 */
[----:B------:R-:W-:Y:S01]  /*0710*/  STS [R31+0x200], R16 ;  /* 0x000200101f007388 */ /* 0x000fe20000000800 */
[----:B------:R-:W-:-:S03]  /*0720*/  FSEL R7, R7, RZ, P6 ;  /* 0x000000ff07077208 */ /* 0x000fc60003000000 */
[----:B------:R-:W-:Y:S04]  /*0730*/  STS [R30+0x600], R17 ;  /* 0x000600111e007388 */ /* 0x000fe80000000800 */
[----:B------:R-:W-:Y:S04]  /*0740*/  STS [R29+0xa00], R18 ;  /* 0x000a00121d007388 */ /* 0x000fe80000000800 */
[----:B------:R-:W-:Y:S04]  /*0750*/  STS [R28+0xe00], R19 ;  /* 0x000e00131c007388 */ /* 0x000fe80000000800 */
[----:B------:R0:W-:Y:S04]  /*0760*/  STS [R31+0x300], R4 ;  /* 0x000300041f007388 */ /* 0x0001e80000000800 */
[----:B------:R-:W-:Y:S04]  /*0770*/  STS [R30+0x700], R5 ;  /* 0x000700051e007388 */ /* 0x000fe80000000800 */
[----:B------:R-:W-:Y:S04]  /*0780*/  STS [R29+0xb00], R6 ;  /* 0x000b00061d007388 */ /* 0x000fe80000000800 */
[----:B------:R1:W-:Y:S01]  /*0790*/  STS [R28+0xf00], R7 ;  /* 0x000f00071c007388 */ /* 0x0003e20000000800 */
[----:B------:R-:W-:Y:S01]  /*07a0*/  BAR.SYNC.DEFER_BLOCKING 0x0 ;  /* 0x0000000000007b1d */ /* 0x000fe20000010000 */
[----:B0-----:R-:W-:-:S04]  /*07b0*/  SHF.R.U32.HI R31, RZ, 0x1f, R26 ;  /* 0x0000001fff1f7819 */ /* 0x001fc8000001161a */
[----:B------:R-:W-:Y:S01]  /*07c0*/  LEA.HI.SX32 R31, R26, R31, 0x17 ;  /* 0x0000001f1a1f7211 */ /* 0x000fe200078fbaff */
[----:B------:R-:W0:Y:S01]  /*07d0*/  LDS.128 R20, [R21] ;  /* 0x0000000015147984 */ /* 0x000e220000000c00 */
[----:B-1----:R-:W-:-:S03]  /*07e0*/  IMAD R28, R24, 0x4, R25 ;  /* 0x00000004181c7824 */ /* 0x002fc600078e0219 */
[----:B------:R-:W-:Y:S01]  /*07f0*/  IMAD R26, R31, -0x2d8, R35 ;  /* 0xfffffd281f1a7824 */ /* 0x000fe200078e0223 */
[----:B------:R-:W-:-:S03]  /*0800*/  LOP3.LUT R25, R24, 0x800, RZ, 0xfc, !PT ;  /* 0x0000080018197812 */ /* 0x000fc600078efcff */
[----:B------:R-:W-:Y:S02]  /*0810*/  IMAD R33, R31, 0x2d8000, R26 ;  /* 0x002d80001f217824 */ /* 0x000fe400078e021a */
[----:B------:R-:W1:Y:S01]  /*0820*/  LDS.128 R28, [R28+0x1000] ;  /* 0x001000001c1c7984 */ /* 0x000e620000000c00 */
[----:B------:R-:W-:Y:S02]  /*0830*/  ISETP.GE.AND P4, PT, R35, 0xb60, PT ;  /* 0x00000b602300780c */ /* 0x000fe40003f86270 */
[----:B------:R-:W-:Y:S01]  /*0840*/  SHF.R.U32.HI R35, RZ, 0x4, R25 ;  /* 0x00000004ff237819 */ /* 0x000fe20000011619 */
[C---:B------:R-:W-:Y:S01]  /*0850*/  IMAD R27, R34.reuse, 0x2d8, R33 ;  /* 0x000002d8221b7824 */ /* 0x040fe200078e0221 */
[----:B------:R-:W-:Y:S02]  /*0860*/  LOP3.LUT R25, R34, 0x4, RZ, 0xfc, !PT ;  /* 0x0000000422197812 */ /* 0x000fe400078efcff */
[----:B------:R-:W-:Y:S01]  /*0870*/  LOP3.LUT R35, R35, 0xb0, RZ, 0xc0, !PT ;  /* 0x000000b023237812 */ /* 0x000fe200078ec0ff */
[----:B------:R-:W-:-:S04]  /*0880*/  IMAD.WIDE R26, R27, 0x4, R36 ;  /* 0x000000041b1a7825 */ /* 0x000fc800078e0224 */
[----:B------:R-:W-:Y:S02]  /*0890*/  IMAD R25, R25, 0x2d8, R33 ;  /* 0x000002d819197824 */ /* 0x000fe400078e0221 */
[----:B------:R-:W-:Y:S01]  /*08a0*/  VIADD R35, R35, UR4 ;  /* 0x0000000423237c36 */ /* 0x000fe20008000000 */
[----:B0-----:R0:W-:Y:S02]  /*08b0*/  @!P4 STG.E.128 desc[UR6][R26.64], R20 ;  /* 0x000000141a00c986 */ /* 0x0011e4000c101d06 */
[----:B0-----:R-:W-:-:S04]  /*08c0*/  IMAD.WIDE R26, R25, 0x4, R36 ;  /* 0x00000004191a7825 */ /* 0x001fc800078e0224 */
[C---:B------:R-:W-:Y:S01]  /*08d0*/  IMAD R25, R24.reuse, 0x4, R35 ;  /* 0x0000000418197824 */ /* 0x040fe200078e0223 */
[----:B------:R-:W-:-:S04]  /*08e0*/  LOP3.LUT R35, R24, 0xc00, RZ, 0xfc, !PT ;  /* 0x00000c0018237812 */ /* 0x000fc800078efcff */
[----:B------:R-:W-:Y:S01]  /*08f0*/  SHF.R.U32.HI R35, RZ, 0x4, R35 ;  /* 0x00000004ff237819 */ /* 0x000fe20000011623 */
[----:B------:R-:W0:Y:S03]  /*0900*/  LDS.128 R20, [R25+0x2000] ;  /* 0x0020000019147984 */ /* 0x000e260000000c00 */
[----:B------:R-:W-:-:S05]  /*0910*/  LOP3.LUT R35, R35, 0xf0, RZ, 0xc0, !PT ;  /* 0x000000f023237812 */ /* 0x000fca00078ec0ff */
[----:B------:R-:W-:-:S04]  /*0920*/  VIADD R35, R35, UR4 ;  /* 0x0000000423237c36 */ /* 0x000fc80008000000 */
[----:B------:R-:W-:Y:S01]  /*0930*/  IMAD R24, R24, 0x4, R35 ;  /* 0x0000000418187824 */ /* 0x000fe200078e0223 */
[----:B-1----:R1:W-:Y:S05]  /*0940*/  @!P4 STG.E.128 desc[UR6][R26.64], R28 ;  /* 0x0000001c1a00c986 */ /* 0x0023ea000c101d06 */
[----:B------:R-:W2:Y:S01]  /*0950*/  LDS.128 R24, [R24+0x3000] ;  /* 0x0030000018187984 */ /* 0x000ea20000000c00 */
[C---:B------:R-:W-:Y:S01]  /*0960*/  LOP3.LUT R35, R34.reuse, 0x8, RZ, 0xfc, !PT ;  /* 0x0000000822237812 */ /* 0x040fe200078efcff */
[----:B-1----:R-:W1:Y:S01]  /*0970*/  LDC.64 R30, c[0x0][0x220] ;  /* 0x00008800ff1e7b82 */ /* 0x002e620000000a00 */
[----:B------:R-:W-:-:S03]  /*0980*/  LOP3.LUT R34, R34, 0xc, RZ, 0xfc, !PT ;  /* 0x0000000c22227812 */ /* 0x000fc600078efcff */
[----:B------:R-:W-:-:S04]  /*0990*/  IMAD R35, R35, 0x2d8, R33 ;  /* 0x000002d823237824 */ /* 0x000fc800078e0221 */
[----:B------:R-:W-:-:S04]  /*09a0*/  IMAD.WIDE R28, R35, 0x4, R36 ;  /* 0x00000004231c7825 */ /* 0x000fc800078e0224 */
[----:B------:R-:W-:Y:S01]  /*09b0*/  IMAD R33, R34, 0x2d8, R33 ;  /* 0x000002d822217824 */ /* 0x000fe200078e0221 */
[----:B0-----:R0:W-:Y:S03]  /*09c0*/  @!P4 STG.E.128 desc[UR6][R28.64], R20 ;  /* 0x000000141c00c986 */ /* 0x0011e6000c101d06 */
[----:B------:R-:W-:-:S04]  /*09d0*/  IMAD.WIDE R36, R33, 0x4, R36 ;  /* 0x0000000421247825 */ /* 0x000fc800078e0224 */
[----:B-1----:R-:W-:-:S04]  /*09e0*/  IMAD.WIDE R34, R2, 0x4, R30 ;  /* 0x0000000402227825 */ /* 0x002fc800078e021e */
[--C-:B------:R-:W-:Y:S01]  /*09f0*/  IMAD.WIDE R2, R3, 0x4, R30.reuse ;  /* 0x0000000403027825 */ /* 0x100fe200078e021e */
[----:B--2---:R1:W-:Y:S03]  /*0a00*/  @!P4 STG.E.128 desc[UR6][R36.64], R24 ;  /* 0x000000182400c986 */ /* 0x0043e6000c101d06 */
[--C-:B0-----:R-:W-:Y:S01]  /*0a10*/  IMAD.WIDE R28, R0, 0x4, R30.reuse ;  /* 0x00000004001c7825 */ /* 0x101fe200078e021e */
[----:B------:R1:W-:Y:S04]  /*0a20*/  @!P3 STG.E.128 desc[UR6][R34.64], R8 ;  /* 0x000000082200b986 */ /* 0x0003e8000c101d06 */
[----:B------:R1:W-:Y:S01]  /*0a30*/  @!P2 STG.E.128 desc[UR6][R28.64], R12 ;  /* 0x0000000c1c00a986 */ /* 0x0003e2000c101d06 */
[----:B------:R-:W-:-:S03]  /*0a40*/  IMAD.WIDE R30, R32, 0x4, R30 ;  /* 0x00000004201e7825 */ /* 0x000fc600078e021e */
[----:B------:R1:W-:Y:S01]  /*0a50*/  @!P1 STG.E.128 desc[UR6][R2.64], R16 ;  /* 0x0000001002009986 */ /* 0x0003e2000c101d06 */
[----:B------:R-:W-:Y:S05]  /*0a60*/  @P0 EXIT ;  /* 0x000000000000094d */ /* 0x000fea0003800000 */
[----:B------:R-:W-:Y:S01]  /*0a70*/  STG.E.128 desc[UR6][R30.64], R4 ;  /* 0x000000041e007986 */ /* 0x000fe2000c101d06 */
[----:B------:R-:W-:Y:S05]  /*0a80*/  EXIT ;  /* 0x000000000000794d */ /* 0x000fea0003800000 */
.L_x_0:
[----:B------:R-:W-:-:S00]  /*0a90*/  BRA `(.L_x_0) ;  /* 0xfffffffc00fc7947 */ /* 0x000fc0000383ffff */
[----:B------:R-:W-:-:S00]  /*0aa0*/  NOP ;  /* 0x0000000000007918 */ /* 0x000fc00000000000 */
        /* <DEDUP_REMOVED lines=13> */
.L_x_1:


//--------------------- .nv.shared.triton_poi_fused_relu_0 --------------------------
	.section	.nv.shared.triton_poi_fused_relu_0,"aw",@nobits
	.sectionflags	@""
	.align	16
	.zero		1024


//--------------------- .nv.constant0.triton_poi_fused_relu_0 --------------------------
	.section	.nv.constant0.triton_poi_fused_relu_0,"a",@progbits
	.sectionflags	@""
	.align	4
.nv.constant0.triton_poi_fused_relu_0:
	.zero		560
